	.headerflags	@"EF_CUDA_TEXMODE_UNIFIED EF_CUDA_64BIT_ADDRESS EF_CUDA_ACCELERATORS EF_CUDA_SM90 EF_CUDA_VIRTUAL_SM(EF_CUDA_SM90)"
	.elftype	@"ET_EXEC"


//--------------------- .nv.info                  --------------------------
	.section	.nv.info,"",@"SHT_CUDA_INFO"
	.align	4


	//----- nvinfo : EIATTR_REGCOUNT
	.align		4
        /*0000*/ 	.byte	0x04, 0x2f
        /*0002*/ 	.short	(.L_1 - .L_0)
	.align		4
.L_0:
        /*0004*/ 	.word	index@(triton_poi_fused_mul_4)
        /*0008*/ 	.word	0x0000000c


	//----- nvinfo : EIATTR_MIN_STACK_SIZE
	.align		4
.L_1:
        /*000c*/ 	.byte	0x04, 0x12
        /*000e*/ 	.short	(.L_3 - .L_2)
	.align		4
.L_2:
        /*0010*/ 	.word	index@(triton_poi_fused_mul_4)
        /*0014*/ 	.word	0x00000000


	//----- nvinfo : EIATTR_FRAME_SIZE
	.align		4
.L_3:
        /*0018*/ 	.byte	0x04, 0x11
        /*001a*/ 	.short	(.L_5 - .L_4)
	.align		4
.L_4:
        /*001c*/ 	.word	index@(triton_poi_fused_mul_4)
        /*0020*/ 	.word	0x00000000


	//----- nvinfo : EIATTR_MIN_STACK_SIZE
	.align		4
.L_5:
        /*0024*/ 	.byte	0x04, 0x12
        /*0026*/ 	.short	(.L_7 - .L_6)
	.align		4
.L_6:
        /*0028*/ 	.word	index@(triton_poi_fused_mul_4)
        /*002c*/ 	.word	0x00000000
.L_7:


//--------------------- .nv.info.triton_poi_fused_mul_4 --------------------------
	.section	.nv.info.triton_poi_fused_mul_4,"",@"SHT_CUDA_INFO"
	.sectionflags	@""
	.align	4


	//----- nvinfo : EIATTR_CUDA_API_VERSION
	.align		4
        /*0000*/ 	.byte	0x04, 0x37
        /*0002*/ 	.short	(.L_9 - .L_8)
.L_8:
        /*0004*/ 	.word	0x0000007c


	//----- nvinfo : EIATTR_KPARAM_INFO
	.align		4
.L_9:
        /*0008*/ 	.byte	0x04, 0x17
        /*000a*/ 	.short	(.L_11 - .L_10)
.L_10:
        /*000c*/ 	.word	0x00000000
        /*0010*/ 	.short	0x0002
        /*0012*/ 	.short	0x0010
        /*0014*/ 	.byte	0x00, 0xf0, 0x11, 0x00


	//----- nvinfo : EIATTR_KPARAM_INFO
	.align		4
.L_11:
        /*0018*/ 	.byte	0x04, 0x17
        /*001a*/ 	.short	(.L_13 - .L_12)
.L_12:
        /*001c*/ 	.word	0x00000000
        /*0020*/ 	.short	0x0001
        /*0022*/ 	.short	0x0008
        /*0024*/ 	.byte	0x00, 0xf4, 0x21, 0x00


	//----- nvinfo : EIATTR_KPARAM_INFO
	.align		4
.L_13:
        /*0028*/ 	.byte	0x04, 0x17
        /*002a*/ 	.short	(.L_15 - .L_14)
.L_14:
        /*002c*/ 	.word	0x00000000
        /*0030*/ 	.short	0x0000
        /*0032*/ 	.short	0x0000
        /*0034*/ 	.byte	0x00, 0xf4, 0x21, 0x00


	//----- nvinfo : EIATTR_SPARSE_MMA_MASK
	.align		4
.L_15:
        /*0038*/ 	.byte	0x03, 0x50
        /*003a*/ 	.short	0x0000


	//----- nvinfo : EIATTR_MAXREG_COUNT
	.align		4
        /*003c*/ 	.byte	0x03, 0x1b
        /*003e*/ 	.short	0x00ff


	//----- nvinfo : EIATTR_EXIT_INSTR_OFFSETS
	.align		4
        /*0040*/ 	.byte	0x04, 0x1c
        /*0042*/ 	.short	(.L_17 - .L_16)


	//   ....[0]....
.L_16:
        /*0044*/ 	.word	0x00000170


	//   ....[1]....
        /*0048*/ 	.word	0x00000190


	//----- nvinfo : EIATTR_REQNTID
	.align		4
.L_17:
        /*004c*/ 	.byte	0x04, 0x10
        /*004e*/ 	.short	(.L_19 - .L_18)
.L_18:
        /*0050*/ 	.word	0x00000020
        /*0054*/ 	.word	0x00000001
        /*0058*/ 	.word	0x00000001


	//----- nvinfo : EIATTR_CBANK_PARAM_SIZE
	.align		4
.L_19:
        /*005c*/ 	.byte	0x03, 0x19
        /*005e*/ 	.short	0x0014


	//----- nvinfo : EIATTR_PARAM_CBANK
	.align		4
        /*0060*/ 	.byte	0x04, 0x0a
        /*0062*/ 	.short	(.L_21 - .L_20)
	.align		4
.L_20:
        /*0064*/ 	.word	index@(.nv.constant0.triton_poi_fused_mul_4)
        /*0068*/ 	.short	0x0210
        /*006a*/ 	.short	0x0014


	//----- nvinfo : EIATTR_SW_WAR
	.align		4
.L_21:
        /*006c*/ 	.byte	0x04, 0x36
        /*006e*/ 	.short	(.L_23 - .L_22)
.L_22:
        /*0070*/ 	.word	0x00000008
.L_23:


//--------------------- .nv.callgraph             --------------------------
	.section	.nv.callgraph,"",@"SHT_CUDA_CALLGRAPH"
	.align	4
	.sectionentsize	8
	.align		4
        /*0000*/ 	.word	0x00000000
	.align		4
        /*0004*/ 	.word	0xffffffff
	.align		4
        /*0008*/ 	.word	0x00000000
	.align		4
        /*000c*/ 	.word	0xfffffffe
	.align		4
        /*0010*/ 	.word	0x00000000
	.align		4
        /*0014*/ 	.word	0xfffffffd
	.align		4
        /*0018*/ 	.word	0x00000000
	.align		4
        /*001c*/ 	.word	0xfffffffc


//--------------------- .text.triton_poi_fused_mul_4 --------------------------
	.section	.text.triton_poi_fused_mul_4,"ax",@progbits
	.align	128
        .global         triton_poi_fused_mul_4
        .type           triton_poi_fused_mul_4,@function
        .size           triton_poi_fused_mul_4,(.L_x_1 - triton_poi_fused_mul_4)
        .other          triton_poi_fused_mul_4,@"STO_CUDA_ENTRY STV_DEFAULT"
triton_poi_fused_mul_4:
.text.triton_poi_fused_mul_4:
[----:B------:R-:W0:Y:S02]  /*0000*/  LDC R1, c[0x0][0x28] ;  /* 0x00000a00ff017b82 */ /* 0x000e240000000800 */
[----:B------:R-:W1:Y:S01]  /*0010*/  S2R R8, SR_TID.X ;  /* 0x0000000000087919 */ /* 0x000e620000002100 */
[----:B------:R-:W2:Y:S01]  /*0020*/  LDC.64 R4, c[0x0][0x218] ;  /* 0x00008600ff047b82 */ /* 0x000ea20000000a00 */
[----:B------:R-:W-:Y:S01]  /*0030*/  ULDC.64 UR4, c[0x0][0x208] ;  /* 0x0000820000047ab9 */ /* 0x000fe20000000a00 */
[----:B------:R-:W3:Y:S06]  /*0040*/  S2R R7, SR_CTAID.X ;  /* 0x0000000000077919 */ /* 0x000eec0000002500 */
[----:B------:R-:W4:Y:S01]  /*0050*/  LDC.64 R2, c[0x0][0x210] ;  /* 0x00008400ff027b82 */ /* 0x000f220000000a00 */
[----:B-1----:R-:W-:-:S02]  /*0060*/  LOP3.LUT R0, R8, 0xf, RZ, 0xc0, !PT ;  /* 0x0000000f08007812 */ /* 0x002fc400078ec0ff */
[----:B---3--:R-:W-:-:S03]  /*0070*/  SHF.R.S32.HI R6, RZ, 0x1b, R7 ;  /* 0x0000001bff067819 */ /* 0x008fc60000011407 */
[----:B------:R-:W-:Y:S01]  /*0080*/  IMAD R7, R7, 0x10, R0 ;  /* 0x0000001007077824 */ /* 0x000fe200078e0200 */
[----:B------:R-:W-:-:S03]  /*0090*/  SGXT R0, R6, 0x1 ;  /* 0x000000010600781a */ /* 0x000fc60000000200 */
[C---:B----4-:R-:W-:Y:S01]  /*00a0*/  IMAD.WIDE R2, R7.reuse, 0x4, R2 ;  /* 0x0000000407027825 */ /* 0x050fe200078e0202 */
[----:B------:R-:W-:Y:S02]  /*00b0*/  ISETP.GE.AND P0, PT, R7, 0x10, PT ;  /* 0x000000100700780c */ /* 0x000fe40003f06270 */
[----:B------:R-:W-:-:S04]  /*00c0*/  LEA.HI R0, R0, R7, RZ, 0x2 ;  /* 0x0000000700007211 */ /* 0x000fc800078f10ff */
[----:B------:R-:W-:-:S05]  /*00d0*/  LOP3.LUT R0, R0, 0xfffffffc, RZ, 0xc0, !PT ;  /* 0xfffffffc00007812 */ /* 0x000fca00078ec0ff */
[----:B------:R-:W-:Y:S02]  /*00e0*/  IMAD.IADD R9, R7, 0x1, -R0 ;  /* 0x0000000107097824 */ /* 0x000fe400078e0a00 */
[----:B------:R-:W-:Y:S02]  /*00f0*/  IMAD.MOV.U32 R0, RZ, RZ, RZ ;  /* 0x000000ffff007224 */ /* 0x000fe400078e00ff */
[----:B--2---:R-:W-:-:S04]  /*0100*/  IMAD.WIDE R4, R9, 0x4, R4 ;  /* 0x0000000409047825 */ /* 0x004fc800078e0204 */
[----:B------:R-:W-:Y:S01]  /*0110*/  IMAD.MOV.U32 R9, RZ, RZ, RZ ;  /* 0x000000ffff097224 */ /* 0x000fe200078e00ff */
[----:B------:R-:W2:Y:S05]  /*0120*/  @!P0 LDG.E R0, desc[UR4][R2.64] ;  /* 0x0000000402008981 */ /* 0x000eaa000c1e1900 */
[----:B------:R-:W2:Y:S01]  /*0130*/  @!P0 LDG.E.EL R9, desc[UR4][R4.64+0x10] ;  /* 0x0000100404098981 */ /* 0x000ea2000c2e1900 */
[----:B------:R-:W-:-:S04]  /*0140*/  LOP3.LUT P0, RZ, R8, 0x10, RZ, 0xc0, !PT ;  /* 0x0000001008ff7812 */ /* 0x000fc8000780c0ff */
[----:B------:R-:W-:Y:S01]  /*0150*/  ISETP.LT.AND P0, PT, R7, 0x10, !P0 ;  /* 0x000000100700780c */ /* 0x000fe20004701270 */
[----:B--2---:R-:W-:-:S12]  /*0160*/  FADD R9, R9, R0 ;  /* 0x0000000009097221 */ /* 0x004fd80000000000 */
[----:B------:R-:W-:Y:S05]  /*0170*/  @!P0 EXIT ;  /* 0x000000000000894d */ /* 0x000fea0003800000 */
[----:B------:R-:W-:Y:S01]  /*0180*/  STG.E desc[UR4][R2.64], R9 ;  /* 0x0000000902007986 */ /* 0x000fe2000c101904 */
[----:B------:R-:W-:Y:S05]  /*0190*/  EXIT ;  /* 0x000000000000794d */ /* 0x000fea0003800000 */
.L_x_0:
[----:B------:R-:W-:-:S00]  /*01a0*/  BRA `(.L_x_0) ;  /* 0xfffffffc00fc7947 */ /* 0x000fc0000383ffff */
[----:B------:R-:W-:-:S00]  /*01b0*/  NOP ;  /* 0x0000000000007918 */ /* 0x000fc00000000000 */
        /* <DEDUP_REMOVED lines=12> */
.L_x_1:


//--------------------- .nv.constant0.triton_poi_fused_mul_4 --------------------------
	.section	.nv.constant0.triton_poi_fused_mul_4,"a",@progbits
	.sectionflags	@""
	.align	4
.nv.constant0.triton_poi_fused_mul_4:
	.zero		548
